	.headerflags	@"EF_CUDA_TEXMODE_UNIFIED EF_CUDA_64BIT_ADDRESS EF_CUDA_SM89 EF_CUDA_VIRTUAL_SM(EF_CUDA_SM89)"
	.elftype	@"ET_EXEC"


//--------------------- .nv.info                  --------------------------
	.section	.nv.info,"",@"SHT_CUDA_INFO"
	.align	4


	//----- nvinfo : EIATTR_REGCOUNT
	.align		4
        /*0000*/ 	.byte	0x04, 0x2f
        /*0002*/ 	.short	(.L_2 - .L_1)
	.align		4
.L_1:
        /*0004*/ 	.word	index@(triton__0d1d2d3d4d5de6de)
        /*0008*/ 	.word	0x0000001a


	//----- nvinfo : EIATTR_MAX_STACK_SIZE
	.align		4
.L_2:
        /*000c*/ 	.byte	0x04, 0x23
        /*000e*/ 	.short	(.L_4 - .L_3)
	.align		4
.L_3:
        /*0010*/ 	.word	index@(triton__0d1d2d3d4d5de6de)
        /*0014*/ 	.word	0x00000000


	//----- nvinfo : EIATTR_MIN_STACK_SIZE
	.align		4
.L_4:
        /*0018*/ 	.byte	0x04, 0x12
        /*001a*/ 	.short	(.L_6 - .L_5)
	.align		4
.L_5:
        /*001c*/ 	.word	index@(triton__0d1d2d3d4d5de6de)
        /*0020*/ 	.word	0x00000000


	//----- nvinfo : EIATTR_FRAME_SIZE
	.align		4
.L_6:
        /*0024*/ 	.byte	0x04, 0x11
        /*0026*/ 	.short	(.L_8 - .L_7)
	.align		4
.L_7:
        /*0028*/ 	.word	index@(triton__0d1d2d3d4d5de6de)
        /*002c*/ 	.word	0x00000000
.L_8:


//--------------------- .nv.info.triton__0d1d2d3d4d5de6de --------------------------
	.section	.nv.info.triton__0d1d2d3d4d5de6de,"",@"SHT_CUDA_INFO"
	.align	4


	//----- nvinfo : EIATTR_CUDA_API_VERSION
	.align		4
        /*0000*/ 	.byte	0x04, 0x37
        /*0002*/ 	.short	(.L_10 - .L_9)
.L_9:
        /*0004*/ 	.word	0x0000007b


	//----- nvinfo : EIATTR_PARAM_CBANK
	.align		4
.L_10:
        /*0008*/ 	.byte	0x04, 0x0a
        /*000a*/ 	.short	(.L_12 - .L_11)
	.align		4
.L_11:
        /*000c*/ 	.word	index@(.nv.constant0.triton__0d1d2d3d4d5de6de)
        /*0010*/ 	.short	0x0160
        /*0012*/ 	.short	0x0030


	//----- nvinfo : EIATTR_CBANK_PARAM_SIZE
	.align		4
.L_12:
        /*0014*/ 	.byte	0x03, 0x19
        /*0016*/ 	.short	0x0030


	//----- nvinfo : EIATTR_KPARAM_INFO
	.align		4
        /*0018*/ 	.byte	0x04, 0x17
        /*001a*/ 	.short	(.L_14 - .L_13)
.L_13:
        /*001c*/ 	.word	0x00000000
        /*0020*/ 	.short	0x0006
        /*0022*/ 	.short	0x002c
        /*0024*/ 	.byte	0x00, 0xf0, 0x11, 0x00


	//----- nvinfo : EIATTR_KPARAM_INFO
	.align		4
.L_14:
        /*0028*/ 	.byte	0x04, 0x17
        /*002a*/ 	.short	(.L_16 - .L_15)
.L_15:
        /*002c*/ 	.word	0x00000000
        /*0030*/ 	.short	0x0005
        /*0032*/ 	.short	0x0028
        /*0034*/ 	.byte	0x00, 0xf0, 0x11, 0x00


	//----- nvinfo : EIATTR_KPARAM_INFO
	.align		4
.L_16:
        /*0038*/ 	.byte	0x04, 0x17
        /*003a*/ 	.short	(.L_18 - .L_17)
.L_17:
        /*003c*/ 	.word	0x00000000
        /*0040*/ 	.short	0x0004
        /*0042*/ 	.short	0x0020
        /*0044*/ 	.byte	0x00, 0xf0, 0x21, 0x00


	//----- nvinfo : EIATTR_KPARAM_INFO
	.align		4
.L_18:
        /*0048*/ 	.byte	0x04, 0x17
        /*004a*/ 	.short	(.L_20 - .L_19)
.L_19:
        /*004c*/ 	.word	0x00000000
        /*0050*/ 	.short	0x0003
        /*0052*/ 	.short	0x0018
        /*0054*/ 	.byte	0x00, 0xf0, 0x21, 0x00


	//----- nvinfo : EIATTR_KPARAM_INFO
	.align		4
.L_20:
        /*0058*/ 	.byte	0x04, 0x17
        /*005a*/ 	.short	(.L_22 - .L_21)
.L_21:
        /*005c*/ 	.word	0x00000000
        /*0060*/ 	.short	0x0002
        /*0062*/ 	.short	0x0010
        /*0064*/ 	.byte	0x00, 0xf0, 0x21, 0x00


	//----- nvinfo : EIATTR_KPARAM_INFO
	.align		4
.L_22:
        /*0068*/ 	.byte	0x04, 0x17
        /*006a*/ 	.short	(.L_24 - .L_23)
.L_23:
        /*006c*/ 	.word	0x00000000
        /*0070*/ 	.short	0x0001
        /*0072*/ 	.short	0x0008
        /*0074*/ 	.byte	0x00, 0xf0, 0x21, 0x00


	//----- nvinfo : EIATTR_KPARAM_INFO
	.align		4
.L_24:
        /*0078*/ 	.byte	0x04, 0x17
        /*007a*/ 	.short	(.L_26 - .L_25)
.L_25:
        /*007c*/ 	.word	0x00000000
        /*0080*/ 	.short	0x0000
        /*0082*/ 	.short	0x0000
        /*0084*/ 	.byte	0x00, 0xf0, 0x21, 0x00


	//----- nvinfo : EIATTR_MAXREG_COUNT
	.align		4
.L_26:
        /*0088*/ 	.byte	0x03, 0x1b
        /*008a*/ 	.short	0x00ff


	//----- nvinfo : EIATTR_COOP_GROUP_MASK_REGIDS
	.align		4
        /*008c*/ 	.byte	0x04, 0x29
        /*008e*/ 	.short	(.L_28 - .L_27)


	//   ....[0]....
.L_27:
        /*0090*/ 	.word	0xffffffff


	//   ....[1]....
        /*0094*/ 	.word	0xffffffff


	//   ....[2]....
        /*0098*/ 	.word	0xffffffff


	//   ....[3]....
        /*009c*/ 	.word	0xffffffff


	//   ....[4]....
        /*00a0*/ 	.word	0xffffffff


	//   ....[5]....
        /*00a4*/ 	.word	0xffffffff


	//   ....[6]....
        /*00a8*/ 	.word	0xffffffff


	//   ....[7]....
        /*00ac*/ 	.word	0xffffffff


	//----- nvinfo : EIATTR_COOP_GROUP_INSTR_OFFSETS
	.align		4
.L_28:
        /*00b0*/ 	.byte	0x04, 0x28
        /*00b2*/ 	.short	(.L_30 - .L_29)


	//   ....[0]....
.L_29:
        /*00b4*/ 	.word	0x00000c50


	//   ....[1]....
        /*00b8*/ 	.word	0x00000c70


	//   ....[2]....
        /*00bc*/ 	.word	0x00000c90


	//   ....[3]....
        /*00c0*/ 	.word	0x00000cb0


	//   ....[4]....
        /*00c4*/ 	.word	0x00000cd0


	//   ....[5]....
        /*00c8*/ 	.word	0x00000d40


	//   ....[6]....
        /*00cc*/ 	.word	0x00000d80


	//   ....[7]....
        /*00d0*/ 	.word	0x00000da0


	//----- nvinfo : EIATTR_EXIT_INSTR_OFFSETS
	.align		4
.L_30:
        /*00d4*/ 	.byte	0x04, 0x1c
        /*00d6*/ 	.short	(.L_32 - .L_31)


	//   ....[0]....
.L_31:
        /*00d8*/ 	.word	0x00000fb0


	//----- nvinfo : EIATTR_MAX_THREADS
	.align		4
.L_32:
        /*00dc*/ 	.byte	0x04, 0x05
        /*00de*/ 	.short	(.L_34 - .L_33)
.L_33:
        /*00e0*/ 	.word	0x00000100
        /*00e4*/ 	.word	0x00000001
        /*00e8*/ 	.word	0x00000001


	//----- nvinfo : EIATTR_CRS_STACK_SIZE
	.align		4
.L_34:
        /*00ec*/ 	.byte	0x04, 0x1e
        /*00ee*/ 	.short	(.L_36 - .L_35)
.L_35:
        /*00f0*/ 	.word	0x00000000
.L_36:


//--------------------- .nv.rel.action            --------------------------
	.section	.nv.rel.action,"",@"SHT_CUDA_RELOCINFO"
	.align	8
	.sectionentsize	8
        /*0000*/ 	.byte	0x73, 0x00, 0x00, 0x00, 0x00, 0x00, 0x00, 0x00, 0x00, 0x00, 0x00, 0x11, 0x25, 0x00, 0x05, 0x36


//--------------------- .nv.constant0.triton__0d1d2d3d4d5de6de --------------------------
	.section	.nv.constant0.triton__0d1d2d3d4d5de6de,"a",@progbits
	.align	4
.nv.constant0.triton__0d1d2d3d4d5de6de:
	.zero		400


//--------------------- .text.triton__0d1d2d3d4d5de6de --------------------------
	.section	.text.triton__0d1d2d3d4d5de6de,"ax",@progbits
	.sectionflags	@"SHF_BARRIERS=1"
	.sectioninfo	@"SHI_REGISTERS=26"
	.align	128
        .global         triton__0d1d2d3d4d5de6de
        .type           triton__0d1d2d3d4d5de6de,@function
        .size           triton__0d1d2d3d4d5de6de,(.L_x_13 - triton__0d1d2d3d4d5de6de)
        .other          triton__0d1d2d3d4d5de6de,@"STO_CUDA_ENTRY STV_DEFAULT"
triton__0d1d2d3d4d5de6de:
.text.triton__0d1d2d3d4d5de6de:
[----:B------:R-:W-:-:S02]  /*0000*/  MOV R1, c[0x0][0x28] ;  /* 0x00000a0000017a02 */ /* 0x000fc40000000f00 */
[----:B------:R-:W0:Y:S01]  /*0010*/  S2R R2, SR_TID.X ;  /* 0x0000000000027919 */ /* 0x000e220000002100 */
[----:B------:R-:W-:Y:S01]  /*0020*/  MOV R4, 0x2 ;  /* 0x0000000200047802 */ /* 0x000fe20000000f00 */
[----:B------:R-:W-:Y:S02]  /*0030*/  ULDC.64 UR4, c[0x0][0x118] ;  /* 0x0000460000047ab9 */ /* 0x000fe40000000a00 */
[----:B------:R-:W1:Y:S01]  /*0040*/  S2R R6, SR_CTAID.X ;  /* 0x0000000000067919 */ /* 0x000e620000002500 */
[----:B0-----:R-:W-:-:S04]  /*0050*/  SHF.L.U32 R7, R2, 0x2, RZ ;  /* 0x0000000202077819 */ /* 0x001fc800000006ff */
[----:B------:R-:W-:-:S04]  /*0060*/  LOP3.LUT R7, R7, 0x3fc, RZ, 0xc0, !PT ;  /* 0x000003fc07077812 */ /* 0x000fc800078ec0ff */
[----:B-1----:R-:W-:-:S05]  /*0070*/  LEA R3, R6, R7, 0xa ;  /* 0x0000000706037211 */ /* 0x002fca00078e50ff */
[----:B------:R-:W-:-:S06]  /*0080*/  IMAD.WIDE R10, R3, R4, c[0x0][0x168] ;  /* 0x00005a00030a7625 */ /* 0x000fcc00078e0204 */
[----:B------:R-:W2:Y:S01]  /*0090*/  LDG.E.64 R10, [R10.64] ;  /* 0x000000040a0a7981 */ /* 0x000ea2000c1e1b00 */
[----:B------:R-:W-:Y:S01]  /*00a0*/  MOV R15, 0x4 ;  /* 0x00000004000f7802 */ /* 0x000fe20000000f00 */
[----:B------:R-:W-:-:S04]  /*00b0*/  IMAD.WIDE R4, R3, R4, c[0x0][0x160] ;  /* 0x0000580003047625 */ /* 0x000fc800078e0204 */
[CC--:B------:R-:W-:Y:S02]  /*00c0*/  IMAD.WIDE R12, R6.reuse, R15.reuse, c[0x0][0x170] ;  /* 0x00005c00060c7625 */ /* 0x0c0fe400078e020f */
[----:B------:R-:W5:Y:S02]  /*00d0*/  LDG.E.64 R4, [R4.64] ;  /* 0x0000000404047981 */ /* 0x000f64000c1e1b00 */
[----:B------:R-:W-:Y:S02]  /*00e0*/  IMAD.WIDE R14, R6, R15, c[0x0][0x178] ;  /* 0x00005e00060e7625 */ /* 0x000fe400078e020f */
[----:B------:R0:W5:Y:S04]  /*00f0*/  LDG.E.EL R8, [R12.64] ;  /* 0x000000040c087981 */ /* 0x000168000c2e1900 */
[----:B------:R1:W5:Y:S01]  /*0100*/  LDG.E.EL R9, [R14.64] ;  /* 0x000000040e097981 */ /* 0x000362000c2e1900 */
[----:B------:R-:W-:Y:S01]  /*0110*/  BSSY B0, `(.L_x_0) ;  /* 0x0000022000007945 */ /* 0x000fe20003800000 */
[----:B--2---:R-:W-:-:S05]  /*0120*/  SHF.L.U32 R0, R10, 0x10, RZ ;  /* 0x000000100a007819 */ /* 0x004fca00000006ff */
[----:B------:R-:W-:-:S04]  /*0130*/  FMUL R0, R0, 0.0625 ;  /* 0x3d80000000007820 */ /* 0x000fc80000400000 */
[----:B------:R-:W-:-:S04]  /*0140*/  FMUL R16, R0, 0.019999999552965164185 ;  /* 0x3ca3d70a00107820 */ /* 0x000fc80000400000 */
[----:B------:R-:W-:Y:S01]  /*0150*/  FADD.FTZ R17, |R16|, -RZ ;  /* 0x800000ff10117221 */ /* 0x000fe20000010200 */
[----:B------:R-:W-:-:S04]  /*0160*/  PRMT R10, R10, 0x7632, R10 ;  /* 0x000076320a0a7816 */ /* 0x000fc8000000000a */
[----:B------:R-:W-:Y:S02]  /*0170*/  FSETP.GE.AND P0, PT, R17, 0.60000002384185791016, PT ;  /* 0x3f19999a1100780b */ /* 0x000fe40003f06000 */
[C---:B------:R-:W-:Y:S02]  /*0180*/  PRMT R0, R11.reuse, 0x7632, R0 ;  /* 0x000076320b007816 */ /* 0x040fe40000000000 */
[----:B------:R-:W-:Y:S02]  /*0190*/  SHF.L.U32 R11, R11, 0x10, RZ ;  /* 0x000000100b0b7819 */ /* 0x000fe400000006ff */
[----:B------:R-:W-:Y:S02]  /*01a0*/  SHF.L.U32 R10, R10, 0x10, RZ ;  /* 0x000000100a0a7819 */ /* 0x000fe400000006ff */
[----:B------:R-:W-:Y:S01]  /*01b0*/  SHF.L.U32 R0, R0, 0x10, RZ ;  /* 0x0000001000007819 */ /* 0x000fe200000006ff */
[----:B------:R-:W-:Y:S02]  /*01c0*/  FMUL R11, R11, 0.0625 ;  /* 0x3d8000000b0b7820 */ /* 0x000fe40000400000 */
[----:B0-----:R-:W-:-:S02]  /*01d0*/  FMUL R13, R10, 0.0625 ;  /* 0x3d8000000a0d7820 */ /* 0x001fc40000400000 */
[----:B------:R-:W-:Y:S01]  /*01e0*/  FMUL R12, R0, 0.0625 ;  /* 0x3d800000000c7820 */ /* 0x000fe20000400000 */
[----:B------:R-:W-:Y:S01]  /*01f0*/  FMUL R10, R11, 0.019999999552965164185 ;  /* 0x3ca3d70a0b0a7820 */ /* 0x000fe20000400000 */
[----:B------:R-:W-:Y:S01]  /*0200*/  FMUL R13, R13, 0.019999999552965164185 ;  /* 0x3ca3d70a0d0d7820 */ /* 0x000fe20000400000 */
[----:B------:R-:W-:Y:S05]  /*0210*/  @!P0 BRA `(.L_x_1) ;  /* 0x000000a000008947 */ /* 0x000fea0003800000 */
[C---:B-1----:R-:W-:Y:S01]  /*0220*/  FMUL R0, R17.reuse, 2.8853900432586669922 ;  /* 0x4038aa3b11007820 */ /* 0x042fe20000400000 */
[----:B------:R-:W-:Y:S02]  /*0230*/  MOV R11, 0x3f800000 ;  /* 0x3f800000000b7802 */ /* 0x000fe40000000f00 */
[----:B------:R-:W-:-:S03]  /*0240*/  FSETP.GE.AND P0, PT, R17, 9.010913848876953125, PT ;  /* 0x41102cb41100780b */ /* 0x000fc60003f06000 */
[----:B------:R-:W0:Y:S02]  /*0250*/  MUFU.EX2 R0, R0 ;  /* 0x0000000000007308 */ /* 0x000e240000000800 */
[----:B0-----:R-:W-:-:S06]  /*0260*/  FADD R14, R0, 1 ;  /* 0x3f800000000e7421 */ /* 0x001fcc0000000000 */
[----:B------:R-:W0:Y:S02]  /*0270*/  MUFU.RCP R14, R14 ;  /* 0x0000000e000e7308 */ /* 0x000e240000001000 */
[----:B0-----:R-:W-:-:S05]  /*0280*/  FFMA.FTZ R11, R14, -2, R11 ;  /* 0xc00000000e0b7823 */ /* 0x001fca000001000b */
[----:B------:R-:W-:-:S04]  /*0290*/  FSEL R11, R11, 1, !P0 ;  /* 0x3f8000000b0b7808 */ /* 0x000fc80004000000 */
[----:B------:R-:W-:Y:S01]  /*02a0*/  LOP3.LUT R11, R11, 0x80000000, R16, 0xf8, !PT ;  /* 0x800000000b0b7812 */ /* 0x000fe200078ef810 */
[----:B------:R-:W-:Y:S05]  /*02b0*/  BRA `(.L_x_2) ;  /* 0x0000007000007947 */ /* 0x000fea0003800000 */
.L_x_1:
[----:B-1----:R-:W-:Y:S01]  /*02c0*/  MOV R0, 0x3c80f082 ;  /* 0x3c80f08200007802 */ /* 0x002fe20000000f00 */
[----:B------:R-:W-:-:S04]  /*02d0*/  FMUL R11, R16, R16 ;  /* 0x00000010100b7220 */ /* 0x000fc80000400000 */
[----:B------:R-:W-:-:S04]  /*02e0*/  FFMA.FTZ R0, R11, R0, -0.052303962409496307373 ;  /* 0xbd563cae0b007423 */ /* 0x000fc80000010000 */
[----:B------:R-:W-:-:S04]  /*02f0*/  FFMA.FTZ R0, R11, R0, 0.1331529766321182251 ;  /* 0x3e0859410b007423 */ /* 0x000fc80000010000 */
[----:B------:R-:W-:-:S04]  /*0300*/  FFMA.FTZ R0, R11, R0, -0.33332768082618713379 ;  /* 0xbeaaa9ed0b007423 */ /* 0x000fc80000010000 */
[----:B------:R-:W-:-:S04]  /*0310*/  FFMA.FTZ R11, R11, R0, RZ ;  /* 0x000000000b0b7223 */ /* 0x000fc800000100ff */
[----:B------:R-:W-:-:S02]  /*0320*/  FFMA.FTZ R11, R16, R11, R16 ;  /* 0x0000000b100b7223 */ /* 0x000fc40000010010 */
.L_x_2:
[----:B------:R-:W-:Y:S05]  /*0330*/  BSYNC B0 ;  /* 0x0000000000007941 */ /* 0x000fea0003800000 */
.L_x_0:
[----:B------:R-:W-:Y:S01]  /*0340*/  FADD.FTZ R16, |R13|, -RZ ;  /* 0x800000ff0d107221 */ /* 0x000fe20000010200 */
[----:B------:R-:W-:Y:S01]  /*0350*/  BSSY B0, `(.L_x_3) ;  /* 0x0000015000007945 */ /* 0x000fe20003800000 */
[----:B------:R-:W-:-:S03]  /*0360*/  FMUL R12, R12, 0.019999999552965164185 ;  /* 0x3ca3d70a0c0c7820 */ /* 0x000fc60000400000 */
[----:B------:R-:W-:-:S13]  /*0370*/  FSETP.GE.AND P0, PT, R16, 0.60000002384185791016, PT ;  /* 0x3f19999a1000780b */ /* 0x000fda0003f06000 */
[----:B------:R-:W-:Y:S05]  /*0380*/  @!P0 BRA `(.L_x_4) ;  /* 0x000000a000008947 */ /* 0x000fea0003800000 */
[C---:B------:R-:W-:Y:S01]  /*0390*/  FMUL R0, R16.reuse, 2.8853900432586669922 ;  /* 0x4038aa3b10007820 */ /* 0x040fe20000400000 */
        /* <DEDUP_REMOVED lines=9> */
.L_x_4:
[----:B------:R-:W-:Y:S01]  /*0430*/  MOV R0, 0x3c80f082 ;  /* 0x3c80f08200007802 */ /* 0x000fe20000000f00 */
[----:B------:R-:W-:-:S04]  /*0440*/  FMUL R15, R13, R13 ;  /* 0x0000000d0d0f7220 */ /* 0x000fc80000400000 */
[----:B------:R-:W-:-:S04]  /*0450*/  FFMA.FTZ R0, R15, R0, -0.052303962409496307373 ;  /* 0xbd563cae0f007423 */ /* 0x000fc80000010000 */
[----:B------:R-:W-:-:S04]  /*0460*/  FFMA.FTZ R0, R15, R0, 0.1331529766321182251 ;  /* 0x3e0859410f007423 */ /* 0x000fc80000010000 */
[----:B------:R-:W-:-:S04]  /*0470*/  FFMA.FTZ R0, R15, R0, -0.33332768082618713379 ;  /* 0xbeaaa9ed0f007423 */ /* 0x000fc80000010000 */
[----:B------:R-:W-:-:S04]  /*0480*/  FFMA.FTZ R0, R15, R0, RZ ;  /* 0x000000000f007223 */ /* 0x000fc800000100ff */
[----:B------:R-:W-:-:S02]  /*0490*/  FFMA.FTZ R13, R13, R0, R13 ;  /* 0x000000000d0d7223 */ /* 0x000fc4000001000d */
.L_x_5:
[----:B------:R-:W-:Y:S05]  /*04a0*/  BSYNC B0 ;  /* 0x0000000000007941 */ /* 0x000fea0003800000 */
.L_x_3:
[----:B------:R-:W-:Y:S01]  /*04b0*/  FADD.FTZ R16, |R10|, -RZ ;  /* 0x800000ff0a107221 */ /* 0x000fe20000010200 */
[----:B------:R-:W-:Y:S04]  /*04c0*/  BSSY B0, `(.L_x_6) ;  /* 0x0000014000007945 */ /* 0x000fe80003800000 */
        /* <DEDUP_REMOVED lines=12> */
.L_x_7:
[----:B------:R-:W-:Y:S01]  /*0590*/  MOV R0, 0x3c80f082 ;  /* 0x3c80f08200007802 */ /* 0x000fe20000000f00 */
[----:B------:R-:W-:-:S04]  /*05a0*/  FMUL R15, R10, R10 ;  /* 0x0000000a0a0f7220 */ /* 0x000fc80000400000 */
[----:B------:R-:W-:-:S04]  /*05b0*/  FFMA.FTZ R0, R15, R0, -0.052303962409496307373 ;  /* 0xbd563cae0f007423 */ /* 0x000fc80000010000 */
[----:B------:R-:W-:-:S04]  /*05c0*/  FFMA.FTZ R0, R15, R0, 0.1331529766321182251 ;  /* 0x3e0859410f007423 */ /* 0x000fc80000010000 */
[----:B------:R-:W-:-:S04]  /*05d0*/  FFMA.FTZ R0, R15, R0, -0.33332768082618713379 ;  /* 0xbeaaa9ed0f007423 */ /* 0x000fc80000010000 */
[----:B------:R-:W-:-:S04]  /*05e0*/  FFMA.FTZ R15, R15, R0, RZ ;  /* 0x000000000f0f7223 */ /* 0x000fc800000100ff */
[----:B------:R-:W-:-:S02]  /*05f0*/  FFMA.FTZ R10, R10, R15, R10 ;  /* 0x0000000f0a0a7223 */ /* 0x000fc4000001000a */
.L_x_8:
[----:B------:R-:W-:Y:S05]  /*0600*/  BSYNC B0 ;  /* 0x0000000000007941 */ /* 0x000fea0003800000 */
.L_x_6:
[----:B------:R-:W-:Y:S01]  /*0610*/  FADD.FTZ R19, |R12|, -RZ ;  /* 0x800000ff0c137221 */ /* 0x000fe20000010200 */
[C---:B-----5:R-:W-:Y:S01]  /*0620*/  PRMT R16, R4.reuse, 0x7632, R16 ;  /* 0x0000763204107816 */ /* 0x060fe20000000010 */
[----:B------:R-:W-:Y:S01]  /*0630*/  BSSY B0, `(.L_x_9) ;  /* 0x000001a000007945 */ /* 0x000fe20003800000 */
[----:B------:R-:W-:Y:S02]  /*0640*/  PRMT R0, R5, 0x7632, R0 ;  /* 0x0000763205007816 */ /* 0x000fe40000000000 */
[----:B------:R-:W-:Y:S02]  /*0650*/  FSETP.GE.AND P0, PT, R19, 0.60000002384185791016, PT ;  /* 0x3f19999a1300780b */ /* 0x000fe40003f06000 */
[----:B------:R-:W-:Y:S02]  /*0660*/  SHF.L.U32 R14, R4, 0x10, RZ ;  /* 0x00000010040e7819 */ /* 0x000fe400000006ff */
[----:B------:R-:W-:Y:S02]  /*0670*/  SHF.L.U32 R15, R5, 0x10, RZ ;  /* 0x00000010050f7819 */ /* 0x000fe400000006ff */
[----:B------:R-:W-:-:S02]  /*0680*/  SHF.R.S32.HI R4, RZ, 0x1f, R3 ;  /* 0x0000001fff047819 */ /* 0x000fc40000011403 */
[----:B------:R-:W-:Y:S02]  /*0690*/  SHF.L.U32 R16, R16, 0x10, RZ ;  /* 0x0000001010107819 */ /* 0x000fe400000006ff */
[----:B------:R-:W-:-:S03]  /*06a0*/  SHF.L.U32 R5, R0, 0x10, RZ ;  /* 0x0000001000057819 */ /* 0x000fc600000006ff */
        /* <DEDUP_REMOVED lines=11> */
.L_x_10:
[----:B------:R-:W-:Y:S01]  /*0760*/  MOV R0, 0x3c80f082 ;  /* 0x3c80f08200007802 */ /* 0x000fe20000000f00 */
[----:B------:R-:W-:-:S04]  /*0770*/  FMUL R17, R12, R12 ;  /* 0x0000000c0c117220 */ /* 0x000fc80000400000 */
[----:B------:R-:W-:-:S04]  /*0780*/  FFMA.FTZ R0, R17, R0, -0.052303962409496307373 ;  /* 0xbd563cae11007423 */ /* 0x000fc80000010000 */
[----:B------:R-:W-:-:S04]  /*0790*/  FFMA.FTZ R0, R17, R0, 0.1331529766321182251 ;  /* 0x3e08594111007423 */ /* 0x000fc80000010000 */
[----:B------:R-:W-:-:S04]  /*07a0*/  FFMA.FTZ R0, R17, R0, -0.33332768082618713379 ;  /* 0xbeaaa9ed11007423 */ /* 0x000fc80000010000 */
[----:B------:R-:W-:-:S04]  /*07b0*/  FFMA.FTZ R17, R17, R0, RZ ;  /* 0x0000000011117223 */ /* 0x000fc800000100ff */
[----:B------:R-:W-:-:S02]  /*07c0*/  FFMA.FTZ R12, R12, R17, R12 ;  /* 0x000000110c0c7223 */ /* 0x000fc4000001000c */
.L_x_11:
[----:B------:R-:W-:Y:S05]  /*07d0*/  BSYNC B0 ;  /* 0x0000000000007941 */ /* 0x000fea0003800000 */
.L_x_9:
[----:B------:R-:W-:Y:S02]  /*07e0*/  SHF.R.S32.HI R17, RZ, 0x1f, R6 ;  /* 0x0000001fff117819 */ /* 0x000fe40000011406 */
[----:B------:R-:W-:Y:S02]  /*07f0*/  FSETP.GEU.AND P5, PT, |R9|, 1.175494350822287508e-38, PT ;  /* 0x008000000900780b */ /* 0x000fe40003fae200 */
[----:B------:R-:W-:Y:S02]  /*0800*/  LEA.HI R17, R17, R6, RZ, 0xa ;  /* 0x0000000611117211 */ /* 0x000fe400078f50ff */
[----:B------:R-:W-:Y:S02]  /*0810*/  SHF.R.U32.HI R23, RZ, 0x3, R2 ;  /* 0x00000003ff177819 */ /* 0x000fe40000011602 */
[----:B------:R-:W-:Y:S02]  /*0820*/  LOP3.LUT R17, R17, 0xfffffc00, RZ, 0xc0, !PT ;  /* 0xfffffc0011117812 */ /* 0x000fe400078ec0ff */
[----:B------:R-:W-:-:S02]  /*0830*/  LOP3.LUT R23, R23, 0x1c, RZ, 0xc0, !PT ;  /* 0x0000001c17177812 */ /* 0x000fc400078ec0ff */
[----:B------:R-:W-:Y:S02]  /*0840*/  IADD3 R6, -R17, R6, RZ ;  /* 0x0000000611067210 */ /* 0x000fe40007ffe1ff */
[C---:B------:R-:W-:Y:S02]  /*0850*/  LOP3.LUT R17, R7.reuse, 0x1, RZ, 0xfc, !PT ;  /* 0x0000000107117812 */ /* 0x040fe400078efcff */
[----:B------:R-:W-:-:S04]  /*0860*/  ISETP.GT.AND P0, PT, R7, R6, PT ;  /* 0x000000060700720c */ /* 0x000fc80003f04270 */
[----:B------:R-:W-:Y:S02]  /*0870*/  FSEL R18, RZ, -3.38953138925153547590e+38, !P0 ;  /* 0xff7f0000ff127808 */ /* 0x000fe40004000000 */
[-C--:B------:R-:W-:Y:S02]  /*0880*/  ISETP.GT.AND P0, PT, R17, R6.reuse, PT ;  /* 0x000000061100720c */ /* 0x080fe40003f04270 */
[----:B------:R-:W-:Y:S01]  /*0890*/  LOP3.LUT R17, R7, 0x2, RZ, 0xfc, !PT ;  /* 0x0000000207117812 */ /* 0x000fe200078efcff */
[----:B------:R-:W-:Y:S01]  /*08a0*/  FFMA R19, R11, 50, R18 ;  /* 0x424800000b137823 */ /* 0x000fe20000000012 */
[----:B------:R-:W-:Y:S02]  /*08b0*/  FSEL R18, RZ, -3.38953138925153547590e+38, !P0 ;  /* 0xff7f0000ff127808 */ /* 0x000fe40004000000 */
[----:B------:R-:W-:Y:S01]  /*08c0*/  LOP3.LUT R7, R7, 0x3, RZ, 0xfc, !PT ;  /* 0x0000000307077812 */ /* 0x000fe200078efcff */
[C---:B------:R-:W-:Y:S01]  /*08d0*/  FADD R19, -R8.reuse, R19 ;  /* 0x0000001308137221 */ /* 0x040fe20000000100 */
[-C--:B------:R-:W-:Y:S01]  /*08e0*/  ISETP.GT.AND P0, PT, R17, R6.reuse, PT ;  /* 0x000000061100720c */ /* 0x080fe20003f04270 */
[----:B------:R-:W-:Y:S01]  /*08f0*/  FFMA R17, R13, 50, R18 ;  /* 0x424800000d117823 */ /* 0x000fe20000000012 */
[----:B------:R-:W-:Y:S01]  /*0900*/  ISETP.GT.AND P1, PT, R7, R6, PT ;  /* 0x000000060700720c */ /* 0x000fe20003f24270 */
[----:B------:R-:W-:Y:S01]  /*0910*/  FMUL R19, R19, 1.4426950216293334961 ;  /* 0x3fb8aa3b13137820 */ /* 0x000fe20000400000 */
[----:B------:R-:W-:Y:S01]  /*0920*/  FSEL R7, RZ, -3.38953138925153547590e+38, !P0 ;  /* 0xff7f0000ff077808 */ /* 0x000fe20004000000 */
[----:B------:R-:W-:Y:S01]  /*0930*/  FADD R6, -R8, R17 ;  /* 0x0000001108067221 */ /* 0x000fe20000000100 */
[----:B------:R-:W-:-:S02]  /*0940*/  FSEL R17, RZ, -3.38953138925153547590e+38, !P1 ;  /* 0xff7f0000ff117808 */ /* 0x000fc40004800000 */
[----:B------:R-:W-:Y:S01]  /*0950*/  FSETP.GEU.AND P1, PT, R19, -126, PT ;  /* 0xc2fc00001300780b */ /* 0x000fe20003f2e000 */
[----:B------:R-:W-:Y:S01]  /*0960*/  FFMA R7, R10, 50, R7 ;  /* 0x424800000a077823 */ /* 0x000fe20000000007 */
[----:B------:R-:W-:Y:S01]  /*0970*/  FMUL R6, R6, 1.4426950216293334961 ;  /* 0x3fb8aa3b06067820 */ /* 0x000fe20000400000 */
[----:B------:R-:W-:Y:S01]  /*0980*/  FFMA R17, R12, 50, R17 ;  /* 0x424800000c117823 */ /* 0x000fe20000000011 */
[----:B------:R-:W-:Y:S01]  /*0990*/  FSETP.GT.AND P0, PT, |R9|, 8.50705917302346158658e+37, PT ;  /* 0x7e8000000900780b */ /* 0x000fe20003f04200 */
[----:B------:R-:W-:Y:S02]  /*09a0*/  FADD R7, -R8, R7 ;  /* 0x0000000708077221 */ /* 0x000fe40000000100 */
[----:B------:R-:W-:Y:S01]  /*09b0*/  FSETP.GEU.AND P2, PT, R6, -126, PT ;  /* 0xc2fc00000600780b */ /* 0x000fe20003f4e000 */
[----:B------:R-:W-:Y:S01]  /*09c0*/  FADD R17, -R8, R17 ;  /* 0x0000001108117221 */ /* 0x000fe20000000100 */
[----:B------:R-:W-:-:S03]  /*09d0*/  FMUL R8, R7, 1.4426950216293334961 ;  /* 0x3fb8aa3b07087820 */ /* 0x000fc60000400000 */
[----:B------:R-:W-:Y:S01]  /*09e0*/  FMUL R18, R17, 1.4426950216293334961 ;  /* 0x3fb8aa3b11127820 */ /* 0x000fe20000400000 */
[----:B------:R-:W-:Y:S01]  /*09f0*/  @!P1 FMUL R19, R19, 0.5 ;  /* 0x3f00000013139820 */ /* 0x000fe20000400000 */
[----:B------:R-:W-:-:S03]  /*0a00*/  FSETP.GEU.AND P3, PT, R8, -126, PT ;  /* 0xc2fc00000800780b */ /* 0x000fc60003f6e000 */
[----:B------:R-:W-:Y:S01]  /*0a10*/  FSETP.GEU.AND P4, PT, R18, -126, PT ;  /* 0xc2fc00001200780b */ /* 0x000fe20003f8e000 */
[----:B------:R-:W-:Y:S01]  /*0a20*/  @P0 FMUL R9, R9, 0.25 ;  /* 0x3e80000009090820 */ /* 0x000fe20000400000 */
[----:B------:R-:W0:Y:S01]  /*0a30*/  MUFU.EX2 R19, R19 ;  /* 0x0000001300137308 */ /* 0x000e220000000800 */
[----:B------:R-:W-:Y:S02]  /*0a40*/  @!P2 FMUL R6, R6, 0.5 ;  /* 0x3f0000000606a820 */ /* 0x000fe40000400000 */
[----:B------:R-:W-:-:S05]  /*0a50*/  @!P5 FMUL R9, R9, 16777216 ;  /* 0x4b8000000909d820 */ /* 0x000fca0000400000 */
[----:B------:R-:W1:Y:S01]  /*0a60*/  MUFU.EX2 R7, R6 ;  /* 0x0000000600077308 */ /* 0x000e620000000800 */
[----:B------:R-:W-:Y:S02]  /*0a70*/  @!P3 FMUL R8, R8, 0.5 ;  /* 0x3f0000000808b820 */ /* 0x000fe40000400000 */
[----:B------:R-:W-:-:S05]  /*0a80*/  @!P4 FMUL R18, R18, 0.5 ;  /* 0x3f0000001212c820 */ /* 0x000fca0000400000 */
[----:B------:R-:W2:Y:S01]  /*0a90*/  MUFU.EX2 R17, R8 ;  /* 0x0000000800117308 */ /* 0x000ea20000000800 */
[----:B0-----:R-:W-:Y:S01]  /*0aa0*/  @!P1 FMUL R19, R19, R19 ;  /* 0x0000001313139220 */ /* 0x001fe20000400000 */
[----:B------:R-:W-:-:S03]  /*0ab0*/  ISETP.GE.AND P1, PT, R2, 0x8, PT ;  /* 0x000000080200780c */ /* 0x000fc60003f26270 */
[----:B------:R-:W-:-:S03]  /*0ac0*/  @P0 FMUL R19, R19, 0.25 ;  /* 0x3e80000013130820 */ /* 0x000fc60000400000 */
[----:B------:R-:W0:Y:S01]  /*0ad0*/  MUFU.EX2 R20, R18 ;  /* 0x0000001200147308 */ /* 0x000e220000000800 */
[----:B-1----:R-:W-:Y:S01]  /*0ae0*/  @!P2 FMUL R7, R7, R7 ;  /* 0x000000070707a220 */ /* 0x002fe20000400000 */
[----:B------:R-:W-:-:S03]  /*0af0*/  @!P5 FMUL R19, R19, 16777216 ;  /* 0x4b8000001313d820 */ /* 0x000fc60000400000 */
[----:B------:R-:W-:-:S03]  /*0b00*/  @P0 FMUL R7, R7, 0.25 ;  /* 0x3e80000007070820 */ /* 0x000fc60000400000 */
[----:B------:R-:W1:Y:S01]  /*0b10*/  MUFU.RCP R22, R9 ;  /* 0x0000000900167308 */ /* 0x000e620000001000 */
[----:B--2---:R-:W-:Y:S01]  /*0b20*/  @!P3 FMUL R17, R17, R17 ;  /* 0x000000111111b220 */ /* 0x004fe20000400000 */
[----:B------:R-:W-:-:S03]  /*0b30*/  @!P5 FMUL R7, R7, 16777216 ;  /* 0x4b8000000707d820 */ /* 0x000fc60000400000 */
[----:B------:R-:W-:Y:S01]  /*0b40*/  @P0 FMUL R17, R17, 0.25 ;  /* 0x3e80000011110820 */ /* 0x000fe20000400000 */
[----:B0-----:R-:W-:-:S03]  /*0b50*/  @!P4 FMUL R20, R20, R20 ;  /* 0x000000141414c220 */ /* 0x001fc60000400000 */
[----:B------:R-:W-:Y:S01]  /*0b60*/  @!P5 FMUL R17, R17, 16777216 ;  /* 0x4b8000001111d820 */ /* 0x000fe20000400000 */
[----:B------:R-:W-:Y:S01]  /*0b70*/  @P0 FMUL R20, R20, 0.25 ;  /* 0x3e80000014140820 */ /* 0x000fe20000400000 */
[----:B------:R-:W-:Y:S01]  /*0b80*/  LOP3.LUT P0, RZ, R2, 0x1f, RZ, 0xc0, !PT ;  /* 0x0000001f02ff7812 */ /* 0x000fe2000780c0ff */
[C---:B-1----:R-:W-:Y:S01]  /*0b90*/  FMUL R7, R22.reuse, R7 ;  /* 0x0000000716077220 */ /* 0x042fe20000400000 */
[C---:B------:R-:W-:Y:S01]  /*0ba0*/  FMUL R9, R22.reuse, R19 ;  /* 0x0000001316097220 */ /* 0x040fe20000400000 */
[----:B------:R-:W-:Y:S01]  /*0bb0*/  FMUL R6, R22, R17 ;  /* 0x0000001116067220 */ /* 0x000fe20000400000 */
[----:B------:R-:W-:Y:S01]  /*0bc0*/  @!P5 FMUL R20, R20, 16777216 ;  /* 0x4b8000001414d820 */ /* 0x000fe20000400000 */
[----:B------:R-:W-:-:S03]  /*0bd0*/  FMUL R16, R7, R16 ;  /* 0x0000001007107220 */ /* 0x000fc60000400000 */
[----:B------:R-:W-:Y:S01]  /*0be0*/  FMUL R8, R22, R20 ;  /* 0x0000001416087220 */ /* 0x000fe20000400000 */
[CC--:B------:R-:W-:Y:S01]  /*0bf0*/  FFMA R17, R9.reuse, R14.reuse, R16 ;  /* 0x0000000e09117223 */ /* 0x0c0fe20000000010 */
[----:B------:R-:W-:-:S03]  /*0c00*/  FMUL R14, R9, R14 ;  /* 0x0000000e090e7220 */ /* 0x000fc60000400000 */
[CC--:B------:R-:W-:Y:S01]  /*0c10*/  FFMA R17, R6.reuse, R15.reuse, R17 ;  /* 0x0000000f06117223 */ /* 0x0c0fe20000000011 */
[----:B------:R-:W-:-:S03]  /*0c20*/  FMUL R15, R6, R15 ;  /* 0x0000000f060f7220 */ /* 0x000fc60000400000 */
[CC--:B------:R-:W-:Y:S01]  /*0c30*/  FFMA R17, R8.reuse, R5.reuse, R17 ;  /* 0x0000000508117223 */ /* 0x0c0fe20000000011 */
[----:B------:R-:W-:-:S04]  /*0c40*/  FMUL R5, R8, R5 ;  /* 0x0000000508057220 */ /* 0x000fc80000400000 */
[----:B------:R-:W0:Y:S02]  /*0c50*/  SHFL.BFLY PT, R18, R17, 0x10, 0x1f ;  /* 0x0e001f0011127f89 */ /* 0x000e2400000e0000 */
[----:B0-----:R-:W-:-:S05]  /*0c60*/  FADD R18, R17, R18 ;  /* 0x0000001211127221 */ /* 0x001fca0000000000 */
        /* <DEDUP_REMOVED lines=8> */
[----:B------:R-:W-:Y:S04]  /*0cf0*/  @!P0 STS [R23], R22 ;  /* 0x0000001617008388 */ /* 0x000fe80000000800 */
[----:B------:R-:W-:Y:S06]  /*0d00*/  BAR.SYNC 0x0 ;  /* 0x0000000000007b1d */ /* 0x000fec0000000000 */
[----:B------:R-:W0:Y:S01]  /*0d10*/  @!P1 LDS R0, [R2.X4] ;  /* 0x0000000002009984 */ /* 0x000e220000004800 */
[----:B------:R-:W-:-:S04]  /*0d20*/  LOP3.LUT P0, RZ, R2, 0x7, RZ, 0xc0, !PT ;  /* 0x0000000702ff7812 */ /* 0x000fc8000780c0ff */
[----:B------:R-:W-:Y:S01]  /*0d30*/  ISETP.LT.AND P0, PT, R2, 0x8, !P0 ;  /* 0x000000080200780c */ /* 0x000fe20004701270 */
[----:B0-----:R-:W0:Y:S02]  /*0d40*/  SHFL.BFLY PT, R17, R0, 0x4, 0x1f ;  /* 0x0c801f0000117f89 */ /* 0x001e2400000e0000 */
[----:B0-----:R-:W-:Y:S01]  /*0d50*/  FADD R17, R0, R17 ;  /* 0x0000001100117221 */ /* 0x001fe20000000000 */
[----:B------:R-:W-:Y:S01]  /*0d60*/  FFMA R0, -R11, R11, 1 ;  /* 0x3f8000000b007423 */ /* 0x000fe2000000010b */
[----:B------:R-:W-:-:S03]  /*0d70*/  FFMA R11, -R12, R12, 1 ;  /* 0x3f8000000c0b7423 */ /* 0x000fc6000000010c */
[----:B------:R-:W0:Y:S02]  /*0d80*/  SHFL.BFLY PT, R18, R17, 0x2, 0x1f ;  /* 0x0c401f0011127f89 */ /* 0x000e2400000e0000 */
[----:B0-----:R-:W-:-:S05]  /*0d90*/  FADD R18, R17, R18 ;  /* 0x0000001211127221 */ /* 0x001fca0000000000 */
[----:B------:R-:W0:Y:S02]  /*0da0*/  SHFL.BFLY PT, R19, R18, 0x1, 0x1f ;  /* 0x0c201f0012137f89 */ /* 0x000e2400000e0000 */
[----:B0-----:R-:W-:-:S05]  /*0db0*/  FADD R19, R18, R19 ;  /* 0x0000001312137221 */ /* 0x001fca0000000000 */
[----:B------:R-:W-:Y:S04]  /*0dc0*/  @P0 STS [R2.X4], R19 ;  /* 0x0000001302000388 */ /* 0x000fe80000004800 */
[----:B------:R-:W-:Y:S06]  /*0dd0*/  BAR.SYNC 0x0 ;  /* 0x0000000000007b1d */ /* 0x000fec0000000000 */
[----:B------:R-:W0:Y:S01]  /*0de0*/  LDS R20, [RZ] ;  /* 0x00000000ff147984 */ /* 0x000e220000000800 */
[----:B------:R-:W-:Y:S01]  /*0df0*/  FFMA R2, -R13, R13, 1 ;  /* 0x3f8000000d027423 */ /* 0x000fe2000000010d */
[----:B0-----:R-:W-:-:S04]  /*0e00*/  FADD R21, RZ, R20 ;  /* 0x00000014ff157221 */ /* 0x001fc80000000000 */
[-C--:B------:R-:W-:Y:S01]  /*0e10*/  FFMA R9, -R9, R21.reuse, R14 ;  /* 0x0000001509097223 */ /* 0x080fe2000000010e */
[-C--:B------:R-:W-:Y:S01]  /*0e20*/  FFMA R7, -R7, R21.reuse, R16 ;  /* 0x0000001507077223 */ /* 0x080fe20000000110 */
[-C--:B------:R-:W-:Y:S01]  /*0e30*/  FFMA R6, -R6, R21.reuse, R15 ;  /* 0x0000001506067223 */ /* 0x080fe2000000010f */
[----:B------:R-:W-:Y:S01]  /*0e40*/  FFMA R8, -R8, R21, R5 ;  /* 0x0000001508087223 */ /* 0x000fe20000000105 */
[----:B------:R-:W-:Y:S01]  /*0e50*/  FFMA R5, -R10, R10, 1 ;  /* 0x3f8000000a057423 */ /* 0x000fe2000000010a */
[----:B------:R-:W-:Y:S01]  /*0e60*/  FMUL R9, R9, 50 ;  /* 0x4248000009097820 */ /* 0x000fe20000400000 */
[----:B------:R-:W-:Y:S01]  /*0e70*/  FMUL R7, R7, 50 ;  /* 0x4248000007077820 */ /* 0x000fe20000400000 */
[----:B------:R-:W-:Y:S01]  /*0e80*/  FMUL R6, R6, 50 ;  /* 0x4248000006067820 */ /* 0x000fe20000400000 */
[----:B------:R-:W-:Y:S01]  /*0e90*/  FMUL R8, R8, 50 ;  /* 0x4248000008087820 */ /* 0x000fe20000400000 */
[----:B------:R-:W-:Y:S01]  /*0ea0*/  FMUL R0, R9, R0 ;  /* 0x0000000009007220 */ /* 0x000fe20000400000 */
[----:B------:R-:W-:Y:S01]  /*0eb0*/  FMUL R7, R7, R2 ;  /* 0x0000000207077220 */ /* 0x000fe20000400000 */
[----:B------:R-:W-:Y:S01]  /*0ec0*/  FMUL R5, R6, R5 ;  /* 0x0000000506057220 */ /* 0x000fe20000400000 */
[----:B------:R-:W-:Y:S01]  /*0ed0*/  FMUL R8, R8, R11 ;  /* 0x0000000b08087220 */ /* 0x000fe20000400000 */
[----:B------:R-:W-:Y:S01]  /*0ee0*/  FMUL R0, R0, 0.019999999552965164185 ;  /* 0x3ca3d70a00007820 */ /* 0x000fe20000400000 */
[----:B------:R-:W-:Y:S01]  /*0ef0*/  FMUL R7, R7, 0.019999999552965164185 ;  /* 0x3ca3d70a07077820 */ /* 0x000fe20000400000 */
[----:B------:R-:W-:Y:S01]  /*0f00*/  FMUL R5, R5, 0.019999999552965164185 ;  /* 0x3ca3d70a05057820 */ /* 0x000fe20000400000 */
[----:B------:R-:W-:Y:S01]  /*0f10*/  FMUL R8, R8, 0.019999999552965164185 ;  /* 0x3ca3d70a08087820 */ /* 0x000fe20000400000 */
[----:B------:R-:W-:Y:S01]  /*0f20*/  LEA R2, P0, R3, c[0x0][0x180], 0x1 ;  /* 0x0000600003027a11 */ /* 0x000fe200078008ff */
[----:B------:R-:W-:Y:S01]  /*0f30*/  FMUL R0, R0, 0.0625 ;  /* 0x3d80000000007820 */ /* 0x000fe20000400000 */
[----:B------:R-:W-:Y:S01]  /*0f40*/  FMUL R7, R7, 0.0625 ;  /* 0x3d80000007077820 */ /* 0x000fe20000400000 */
[----:B------:R-:W-:Y:S01]  /*0f50*/  FMUL R5, R5, 0.0625 ;  /* 0x3d80000005057820 */ /* 0x000fe20000400000 */
[----:B------:R-:W-:Y:S01]  /*0f60*/  FMUL R8, R8, 0.0625 ;  /* 0x3d80000008087820 */ /* 0x000fe20000400000 */
[----:B------:R-:W-:-:S02]  /*0f70*/  LEA.HI.X R3, R3, c[0x0][0x184], R4, 0x1, P0 ;  /* 0x0000610003037a11 */ /* 0x000fc400000f0c04 */
[----:B------:R-:W-:Y:S02]  /*0f80*/  F2FP.BF16.F32.PACK_AB R4, R7, R0 ;  /* 0x000000000704723e */ /* 0x000fe400000010ff */
[----:B------:R-:W-:-:S05]  /*0f90*/  F2FP.BF16.F32.PACK_AB R5, R8, R5 ;  /* 0x000000050805723e */ /* 0x000fca00000010ff */
[----:B------:R-:W-:Y:S01]  /*0fa0*/  STG.E.64 [R2.64], R4 ;  /* 0x0000000402007986 */ /* 0x000fe2000c101b04 */
[----:B------:R-:W-:Y:S05]  /*0fb0*/  EXIT ;  /* 0x000000000000794d */ /* 0x000fea0003800000 */
.L_x_12:
[----:B------:R-:W-:-:S00]  /*0fc0*/  BRA `(.L_x_12) ;  /* 0xfffffff000007947 */ /* 0x000fc0000383ffff */
[----:B------:R-:W-:-:S00]  /*0fd0*/  NOP ;  /* 0x0000000000007918 */ /* 0x000fc00000000000 */
        /* <DEDUP_REMOVED lines=10> */
.L_x_13:


//--------------------- .nv.global.init           --------------------------
	.section	.nv.global.init,"aw",@progbits
.nv.global.init:
	.type		_$_str,@object
	.size		_$_str,(.L_0 - _$_str)
_$_str:
        /*0000*/ 	.byte	0x5f, 0x5f, 0x43, 0x55, 0x44, 0x41, 0x5f, 0x46, 0x54, 0x5a, 0x00
.L_0:


//--------------------- .nv.shared.triton__0d1d2d3d4d5de6de --------------------------
	.section	.nv.shared.triton__0d1d2d3d4d5de6de,"aw",@nobits
	.align	16
